	.headerflags	@"EF_CUDA_TEXMODE_UNIFIED EF_CUDA_64BIT_ADDRESS EF_CUDA_ACCELERATORS EF_CUDA_SM90 EF_CUDA_VIRTUAL_SM(EF_CUDA_SM90)"
	.elftype	@"ET_EXEC"


//--------------------- .nv.info                  --------------------------
	.section	.nv.info,"",@"SHT_CUDA_INFO"
	.align	4


	//----- nvinfo : EIATTR_REGCOUNT
	.align		4
        /*0000*/ 	.byte	0x04, 0x2f
        /*0002*/ 	.short	(.L_1 - .L_0)
	.align		4
.L_0:
        /*0004*/ 	.word	index@(triton_poi_fused_4)
        /*0008*/ 	.word	0x0000001f


	//----- nvinfo : EIATTR_MIN_STACK_SIZE
	.align		4
.L_1:
        /*000c*/ 	.byte	0x04, 0x12
        /*000e*/ 	.short	(.L_3 - .L_2)
	.align		4
.L_2:
        /*0010*/ 	.word	index@(triton_poi_fused_4)
        /*0014*/ 	.word	0x00000000


	//----- nvinfo : EIATTR_FRAME_SIZE
	.align		4
.L_3:
        /*0018*/ 	.byte	0x04, 0x11
        /*001a*/ 	.short	(.L_5 - .L_4)
	.align		4
.L_4:
        /*001c*/ 	.word	index@(triton_poi_fused_4)
        /*0020*/ 	.word	0x00000000


	//----- nvinfo : EIATTR_MIN_STACK_SIZE
	.align		4
.L_5:
        /*0024*/ 	.byte	0x04, 0x12
        /*0026*/ 	.short	(.L_7 - .L_6)
	.align		4
.L_6:
        /*0028*/ 	.word	index@(triton_poi_fused_4)
        /*002c*/ 	.word	0x00000000
.L_7:


//--------------------- .nv.info.triton_poi_fused_4 --------------------------
	.section	.nv.info.triton_poi_fused_4,"",@"SHT_CUDA_INFO"
	.sectionflags	@""
	.align	4


	//----- nvinfo : EIATTR_CUDA_API_VERSION
	.align		4
        /*0000*/ 	.byte	0x04, 0x37
        /*0002*/ 	.short	(.L_9 - .L_8)
.L_8:
        /*0004*/ 	.word	0x0000007c


	//----- nvinfo : EIATTR_KPARAM_INFO
	.align		4
.L_9:
        /*0008*/ 	.byte	0x04, 0x17
        /*000a*/ 	.short	(.L_11 - .L_10)
.L_10:
        /*000c*/ 	.word	0x00000000
        /*0010*/ 	.short	0x0003
        /*0012*/ 	.short	0x0014
        /*0014*/ 	.byte	0x00, 0xf0, 0x11, 0x00


	//----- nvinfo : EIATTR_KPARAM_INFO
	.align		4
.L_11:
        /*0018*/ 	.byte	0x04, 0x17
        /*001a*/ 	.short	(.L_13 - .L_12)
.L_12:
        /*001c*/ 	.word	0x00000000
        /*0020*/ 	.short	0x0002
        /*0022*/ 	.short	0x0010
        /*0024*/ 	.byte	0x00, 0xf0, 0x11, 0x00


	//----- nvinfo : EIATTR_KPARAM_INFO
	.align		4
.L_13:
        /*0028*/ 	.byte	0x04, 0x17
        /*002a*/ 	.short	(.L_15 - .L_14)
.L_14:
        /*002c*/ 	.word	0x00000000
        /*0030*/ 	.short	0x0001
        /*0032*/ 	.short	0x0008
        /*0034*/ 	.byte	0x00, 0xf4, 0x21, 0x00


	//----- nvinfo : EIATTR_KPARAM_INFO
	.align		4
.L_15:
        /*0038*/ 	.byte	0x04, 0x17
        /*003a*/ 	.short	(.L_17 - .L_16)
.L_16:
        /*003c*/ 	.word	0x00000000
        /*0040*/ 	.short	0x0000
        /*0042*/ 	.short	0x0000
        /*0044*/ 	.byte	0x00, 0xf4, 0x21, 0x00


	//----- nvinfo : EIATTR_SPARSE_MMA_MASK
	.align		4
.L_17:
        /*0048*/ 	.byte	0x03, 0x50
        /*004a*/ 	.short	0x0000


	//----- nvinfo : EIATTR_MAXREG_COUNT
	.align		4
        /*004c*/ 	.byte	0x03, 0x1b
        /*004e*/ 	.short	0x00ff


	//----- nvinfo : EIATTR_EXIT_INSTR_OFFSETS
	.align		4
        /*0050*/ 	.byte	0x04, 0x1c
        /*0052*/ 	.short	(.L_19 - .L_18)


	//   ....[0]....
.L_18:
        /*0054*/ 	.word	0x000005c0


	//   ....[1]....
        /*0058*/ 	.word	0x00000610


	//----- nvinfo : EIATTR_REQNTID
	.align		4
.L_19:
        /*005c*/ 	.byte	0x04, 0x10
        /*005e*/ 	.short	(.L_21 - .L_20)
.L_20:
        /*0060*/ 	.word	0x00000080
        /*0064*/ 	.word	0x00000001
        /*0068*/ 	.word	0x00000001


	//----- nvinfo : EIATTR_CBANK_PARAM_SIZE
	.align		4
.L_21:
        /*006c*/ 	.byte	0x03, 0x19
        /*006e*/ 	.short	0x0018


	//----- nvinfo : EIATTR_PARAM_CBANK
	.align		4
        /*0070*/ 	.byte	0x04, 0x0a
        /*0072*/ 	.short	(.L_23 - .L_22)
	.align		4
.L_22:
        /*0074*/ 	.word	index@(.nv.constant0.triton_poi_fused_4)
        /*0078*/ 	.short	0x0210
        /*007a*/ 	.short	0x0018


	//----- nvinfo : EIATTR_SW_WAR
	.align		4
.L_23:
        /*007c*/ 	.byte	0x04, 0x36
        /*007e*/ 	.short	(.L_25 - .L_24)
.L_24:
        /*0080*/ 	.word	0x00000008
.L_25:


//--------------------- .nv.callgraph             --------------------------
	.section	.nv.callgraph,"",@"SHT_CUDA_CALLGRAPH"
	.align	4
	.sectionentsize	8
	.align		4
        /*0000*/ 	.word	0x00000000
	.align		4
        /*0004*/ 	.word	0xffffffff
	.align		4
        /*0008*/ 	.word	0x00000000
	.align		4
        /*000c*/ 	.word	0xfffffffe
	.align		4
        /*0010*/ 	.word	0x00000000
	.align		4
        /*0014*/ 	.word	0xfffffffd
	.align		4
        /*0018*/ 	.word	0x00000000
	.align		4
        /*001c*/ 	.word	0xfffffffc


//--------------------- .text.triton_poi_fused_4  --------------------------
	.section	.text.triton_poi_fused_4,"ax",@progbits
	.sectionflags	@"SHF_BARRIERS=1"
	.align	128
        .global         triton_poi_fused_4
        .type           triton_poi_fused_4,@function
        .size           triton_poi_fused_4,(.L_x_1 - triton_poi_fused_4)
        .other          triton_poi_fused_4,@"STO_CUDA_ENTRY STV_DEFAULT"
triton_poi_fused_4:
.text.triton_poi_fused_4:
[----:B------:R-:W0:Y:S01]  /*0000*/  LDC R1, c[0x0][0x28] ;  /* 0x00000a00ff017b82 */ /* 0x000e220000000800 */
[----:B------:R-:W1:Y:S07]  /*0010*/  S2R R21, SR_TID.X ;  /* 0x0000000000157919 */ /* 0x000e6e0000002100 */
[----:B------:R-:W2:Y:S01]  /*0020*/  LDC.64 R8, c[0x0][0x210] ;  /* 0x00008400ff087b82 */ /* 0x000ea20000000a00 */
[----:B------:R-:W-:Y:S01]  /*0030*/  IMAD.MOV.U32 R20, RZ, RZ, RZ ;  /* 0x000000ffff147224 */ /* 0x000fe200078e00ff */
[----:B------:R-:W-:Y:S01]  /*0040*/  ULDC.64 UR6, c[0x0][0x208] ;  /* 0x0000820000067ab9 */ /* 0x000fe20000000a00 */
[----:B------:R-:W3:Y:S01]  /*0050*/  S2R R0, SR_CTAID.X ;  /* 0x0000000000007919 */ /* 0x000ee20000002500 */
[----:B------:R-:W4:Y:S01]  /*0060*/  S2R R18, SR_CTAID.Y ;  /* 0x0000000000127919 */ /* 0x000f220000002600 */
[----:B------:R-:W-:Y:S01]  /*0070*/  IMAD.MOV.U32 R28, RZ, RZ, RZ ;  /* 0x000000ffff1c7224 */ /* 0x000fe200078e00ff */
[----:B-1----:R-:W-:Y:S01]  /*0080*/  SHF.R.U32.HI R19, RZ, 0x4, R21 ;  /* 0x00000004ff137819 */ /* 0x002fe20000011615 */
[----:B---3--:R-:W-:-:S03]  /*0090*/  IMAD.SHL.U32 R0, R0, 0x10, RZ ;  /* 0x0000001000007824 */ /* 0x008fc600078e00ff */
[----:B------:R-:W-:Y:S01]  /*00a0*/  SGXT.U32 R19, R19, 0x3 ;  /* 0x000000031313781a */ /* 0x000fe20000000000 */
[----:B----4-:R-:W-:Y:S01]  /*00b0*/  IMAD.SHL.U32 R18, R18, 0x40, RZ ;  /* 0x0000004012127824 */ /* 0x010fe200078e00ff */
[----:B------:R-:W-:-:S04]  /*00c0*/  LOP3.LUT R12, R0, 0xf, R21, 0xf8, !PT ;  /* 0x0000000f000c7812 */ /* 0x000fc800078ef815 */
[----:B------:R-:W-:Y:S02]  /*00d0*/  LOP3.LUT R3, R18, 0x8, R19, 0xfe, !PT ;  /* 0x0000000812037812 */ /* 0x000fe400078efe13 */
[----:B------:R-:W-:Y:S02]  /*00e0*/  LOP3.LUT R5, R18, 0x18, R19, 0xfe, !PT ;  /* 0x0000001812057812 */ /* 0x000fe400078efe13 */
[----:B------:R-:W-:Y:S01]  /*00f0*/  LOP3.LUT R2, R18, R19, RZ, 0xfc, !PT ;  /* 0x0000001312027212 */ /* 0x000fe200078efcff */
[--C-:B------:R-:W-:Y:S01]  /*0100*/  IMAD R3, R3, 0x9, R12.reuse ;  /* 0x0000000903037824 */ /* 0x100fe200078e020c */
[----:B------:R-:W-:Y:S01]  /*0110*/  LOP3.LUT R4, R18, 0x10, R19, 0xfe, !PT ;  /* 0x0000001012047812 */ /* 0x000fe200078efe13 */
        /* <DEDUP_REMOVED lines=9> */
[----:B------:R-:W-:Y:S01]  /*01b0*/  ISETP.GE.AND P0, PT, R12, 0x9, PT ;  /* 0x000000090c00780c */ /* 0x000fe20003f06270 */
[----:B------:R-:W-:-:S02]  /*01c0*/  IMAD R25, R10, 0x9, R12 ;  /* 0x000000090a197824 */ /* 0x000fc400078e020c */
[----:B------:R-:W-:Y:S02]  /*01d0*/  IMAD R27, R11, 0x9, R12 ;  /* 0x000000090b1b7824 */ /* 0x000fe400078e020c */
[----:B--2---:R-:W-:-:S04]  /*01e0*/  IMAD.WIDE R14, R3, 0x4, R8 ;  /* 0x00000004030e7825 */ /* 0x004fc800078e0208 */
[----:B------:R-:W-:-:S04]  /*01f0*/  IMAD.WIDE R10, R5, 0x4, R8 ;  /* 0x00000004050a7825 */ /* 0x000fc800078e0208 */
[----:B------:R-:W-:-:S04]  /*0200*/  IMAD.WIDE R16, R17, 0x4, R8 ;  /* 0x0000000411107825 */ /* 0x000fc800078e0208 */
[--C-:B------:R-:W-:Y:S01]  /*0210*/  IMAD.WIDE R12, R13, 0x4, R8.reuse ;  /* 0x000000040d0c7825 */ /* 0x100fe200078e0208 */
[----:B------:R-:W2:Y:S03]  /*0220*/  @!P0 LDG.E.EL R20, desc[UR6][R16.64] ;  /* 0x0000000610148981 */ /* 0x000ea6000c2e1900 */
[----:B------:R-:W-:Y:S01]  /*0230*/  IMAD.WIDE R4, R23, 0x4, R8 ;  /* 0x0000000417047825 */ /* 0x000fe200078e0208 */
[----:B------:R-:W-:-:S03]  /*0240*/  CS2R R22, SRZ ;  /* 0x0000000000167805 */ /* 0x000fc6000001ff00 */
[----:B------:R-:W-:-:S03]  /*0250*/  IMAD.WIDE R6, R7, 0x4, R8 ;  /* 0x0000000407067825 */ /* 0x000fc600078e0208 */
[----:B------:R1:W3:Y:S01]  /*0260*/  @!P0 LDG.E.EL R22, desc[UR6][R12.64] ;  /* 0x000000060c168981 */ /* 0x0002e2000c2e1900 */
[--C-:B------:R-:W-:Y:S01]  /*0270*/  IMAD.WIDE R2, R25, 0x4, R8.reuse ;  /* 0x0000000419027825 */ /* 0x100fe200078e0208 */
[----:B------:R-:W-:Y:S02]  /*0280*/  CS2R R24, SRZ ;  /* 0x0000000000187805 */ /* 0x000fe4000001ff00 */
[----:B------:R4:W5:Y:S01]  /*0290*/  @!P0 LDG.E.EL R23, desc[UR6][R10.64] ;  /* 0x000000060a178981 */ /* 0x000962000c2e1900 */
[----:B------:R-:W-:Y:S01]  /*02a0*/  IMAD.WIDE R8, R27, 0x4, R8 ;  /* 0x000000041b087825 */ /* 0x000fe200078e0208 */
[----:B------:R-:W-:Y:S02]  /*02b0*/  CS2R R26, SRZ ;  /* 0x00000000001a7805 */ /* 0x000fe4000001ff00 */
[----:B------:R-:W5:Y:S04]  /*02c0*/  @!P0 LDG.E.EL R24, desc[UR6][R14.64] ;  /* 0x000000060e188981 */ /* 0x000f68000c2e1900 */
[----:B------:R1:W5:Y:S04]  /*02d0*/  @!P0 LDG.E.EL R25, desc[UR6][R4.64] ;  /* 0x0000000604198981 */ /* 0x000368000c2e1900 */
[----:B------:R-:W5:Y:S04]  /*02e0*/  @!P0 LDG.E.EL R26, desc[UR6][R6.64] ;  /* 0x00000006061a8981 */ /* 0x000f68000c2e1900 */
[----:B------:R4:W5:Y:S04]  /*02f0*/  @!P0 LDG.E.EL R28, desc[UR6][R2.64] ;  /* 0x00000006021c8981 */ /* 0x000968000c2e1900 */
[----:B------:R4:W5:Y:S01]  /*0300*/  @!P0 LDG.E.EL R27, desc[UR6][R8.64] ;  /* 0x00000006081b8981 */ /* 0x000962000c2e1900 */
[----:B------:R-:W4:Y:S01]  /*0310*/  S2UR UR5, SR_CgaCtaId ;  /* 0x00000000000579c3 */ /* 0x000f220000008800 */
[----:B-1----:R-:W-:Y:S01]  /*0320*/  IMAD.SHL.U32 R12, R21, 0x40, RZ ;  /* 0x00000040150c7824 */ /* 0x002fe200078e00ff */
[----:B------:R-:W-:-:S04]  /*0330*/  UMOV UR4, 0x400 ;  /* 0x0000040000047882 */ /* 0x000fc80000000000 */
[----:B------:R-:W-:-:S04]  /*0340*/  LOP3.LUT R12, R12, 0x3c0, RZ, 0xc0, !PT ;  /* 0x000003c00c0c7812 */ /* 0x000fc800078ec0ff */
[----:B----4-:R-:W-:-:S04]  /*0350*/  LOP3.LUT R11, R12, R19, RZ, 0xfc, !PT ;  /* 0x000000130c0b7212 */ /* 0x010fc800078efcff */
[----:B------:R-:W-:Y:S01]  /*0360*/  LEA.HI R11, R12, R11, RZ, 0x1c ;  /* 0x0000000b0c0b7211 */ /* 0x000fe200078fe0ff */
[----:B0-----:R-:W-:-:S06]  /*0370*/  UPRMT UR4, UR5, 0x654, UR4 ;  /* 0x0000065405047896 */ /* 0x001fcc0008000004 */
[----:B------:R-:W-:Y:S02]  /*0380*/  LEA R13, R11, UR4, 0x2 ;  /* 0x000000040b0d7c11 */ /* 0x000fe4000f8e10ff */
[----:B------:R-:W-:Y:S01]  /*0390*/  SHF.R.U32.HI R4, RZ, 0x2, R21 ;  /* 0x00000002ff047819 */ /* 0x000fe20000011615 */
[----:B------:R-:W-:-:S03]  /*03a0*/  IMAD.SHL.U32 R21, R21, 0x4, RZ ;  /* 0x0000000415157824 */ /* 0x000fc600078e00ff */
[----:B------:R-:W-:Y:S02]  /*03b0*/  LOP3.LUT R3, R4, 0x1c, RZ, 0xc0, !PT ;  /* 0x0000001c04037812 */ /* 0x000fe400078ec0ff */
[----:B------:R-:W-:-:S05]  /*03c0*/  LOP3.LUT R8, R21, 0x1fc, RZ, 0xc0, !PT ;  /* 0x000001fc15087812 */ /* 0x000fca00078ec0ff */
[----:B------:R-:W-:-:S05]  /*03d0*/  IMAD.IADD R3, R8, 0x1, R3 ;  /* 0x0000000108037824 */ /* 0x000fca00078e0203 */
[----:B------:R-:W-:Y:S02]  /*03e0*/  LEA R4, R3, UR4, 0x2 ;  /* 0x0000000403047c11 */ /* 0x000fe4000f8e10ff */
[----:B------:R-:W-:Y:S01]  /*03f0*/  LOP3.LUT R18, R18, 0x3c, R21, 0xf8, !PT ;  /* 0x0000003c12127812 */ /* 0x000fe200078ef815 */
[----:B------:R-:W0:Y:S04]  /*0400*/  LDC.64 R2, c[0x0][0x218] ;  /* 0x00008600ff027b82 */ /* 0x000e280000000a00 */
[----:B------:R-:W-:-:S05]  /*0410*/  IMAD.HI R9, R18, 0x66666667, RZ ;  /* 0x6666666712097827 */ /* 0x000fca00078e02ff */
[----:B------:R-:W-:-:S04]  /*0420*/  SHF.R.U32.HI R10, RZ, 0x1f, R9 ;  /* 0x0000001fff0a7819 */ /* 0x000fc80000011609 */
[----:B------:R-:W-:Y:S02]  /*0430*/  LEA.HI.SX32 R11, R9, R10, 0x1a ;  /* 0x0000000a090b7211 */ /* 0x000fe400078fd2ff */
[----:B------:R-:W-:Y:S02]  /*0440*/  LOP3.LUT R10, R8, 0x200, RZ, 0xfc, !PT ;  /* 0x00000200080a7812 */ /* 0x000fe400078efcff */
[----:B------:R-:W-:Y:S01]  /*0450*/  LOP3.LUT R9, R0, R19, RZ, 0xfc, !PT ;  /* 0x0000001300097212 */ /* 0x000fe200078efcff */
[C---:B------:R-:W-:Y:S01]  /*0460*/  IMAD R18, R11.reuse, -0xa0, R18 ;  /* 0xffffff600b127824 */ /* 0x040fe200078e0212 */
[----:B------:R-:W-:Y:S02]  /*0470*/  LOP3.LUT R0, R0, 0x8, R19, 0xfe, !PT ;  /* 0x0000000800007812 */ /* 0x000fe400078efe13 */
[----:B------:R-:W-:Y:S01]  /*0480*/  SHF.R.U32.HI R10, RZ, 0x4, R10 ;  /* 0x00000004ff0a7819 */ /* 0x000fe2000001160a */
[----:B------:R-:W-:Y:S01]  /*0490*/  IMAD R18, R11, 0x5a0, R18 ;  /* 0x000005a00b127824 */ /* 0x000fe200078e0212 */
[----:B------:R-:W-:-:S02]  /*04a0*/  ISETP.GE.AND P1, PT, R9, 0x9, PT ;  /* 0x000000090900780c */ /* 0x000fc40003f26270 */
[----:B------:R-:W-:Y:S02]  /*04b0*/  ISETP.GE.AND P0, PT, R0, 0x9, PT ;  /* 0x000000090000780c */ /* 0x000fe40003f06270 */
[----:B------:R-:W-:Y:S01]  /*04c0*/  LOP3.LUT R11, R10, 0x3c, RZ, 0xc0, !PT ;  /* 0x0000003c0a0b7812 */ /* 0x000fe200078ec0ff */
[----:B------:R-:W-:-:S04]  /*04d0*/  IMAD R9, R9, 0xa0, R18 ;  /* 0x000000a009097824 */ /* 0x000fc800078e0212 */
[----:B------:R-:W-:Y:S02]  /*04e0*/  IMAD.IADD R11, R8, 0x1, R11 ;  /* 0x00000001080b7824 */ /* 0x000fe400078e020b */
[----:B0-----:R-:W-:-:S03]  /*04f0*/  IMAD.WIDE R8, R9, 0x4, R2 ;  /* 0x0000000409087825 */ /* 0x001fc600078e0202 */
[----:B------:R-:W-:Y:S01]  /*0500*/  LEA R11, R11, UR4, 0x2 ;  /* 0x000000040b0b7c11 */ /* 0x000fe2000f8e10ff */
[----:B--2---:R-:W-:Y:S04]  /*0510*/  STS [R13], R20 ;  /* 0x000000140d007388 */ /* 0x004fe80000000800 */
[----:B---3--:R-:W-:Y:S04]  /*0520*/  STS [R13+0x40], R22 ;  /* 0x000040160d007388 */ /* 0x008fe80000000800 */
[----:B-----5:R-:W-:Y:S04]  /*0530*/  STS [R13+0x60], R23 ;  /* 0x000060170d007388 */ /* 0x020fe80000000800 */
[----:B------:R-:W-:Y:S04]  /*0540*/  STS [R13+0x20], R24 ;  /* 0x000020180d007388 */ /* 0x000fe80000000800 */
[----:B------:R-:W-:Y:S04]  /*0550*/  STS [R13+0x80], R25 ;  /* 0x000080190d007388 */ /* 0x000fe80000000800 */
[----:B------:R-:W-:Y:S04]  /*0560*/  STS [R13+0xa0], R26 ;  /* 0x0000a01a0d007388 */ /* 0x000fe80000000800 */
[----:B------:R-:W-:Y:S04]  /*0570*/  STS [R13+0xc0], R28 ;  /* 0x0000c01c0d007388 */ /* 0x000fe80000000800 */
[----:B------:R-:W-:Y:S01]  /*0580*/  STS [R13+0xe0], R27 ;  /* 0x0000e01b0d007388 */ /* 0x000fe20000000800 */
[----:B------:R-:W-:Y:S06]  /*0590*/  BAR.SYNC.DEFER_BLOCKING 0x0 ;  /* 0x0000000000007b1d */ /* 0x000fec0000010000 */
[----:B------:R-:W0:Y:S04]  /*05a0*/  LDS.128 R4, [R4] ;  /* 0x0000000004047984 */ /* 0x000e280000000c00 */
[----:B0-----:R0:W-:Y:S02]  /*05b0*/  @!P1 STG.E.128 desc[UR6][R8.64], R4 ;  /* 0x0000000408009986 */ /* 0x0011e4000c101d06 */
[----:B0-----:R-:W-:Y:S05]  /*05c0*/  @P0 EXIT ;  /* 0x000000000000094d */ /* 0x001fea0003800000 */
[----:B0-----:R-:W0:Y:S01]  /*05d0*/  LDS.128 R8, [R11+0x800] ;  /* 0x000800000b087984 */ /* 0x001e220000000c00 */
[----:B------:R-:W-:-:S04]  /*05e0*/  IMAD R5, R0, 0xa0, R18 ;  /* 0x000000a000057824 */ /* 0x000fc800078e0212 */
[----:B------:R-:W-:-:S05]  /*05f0*/  IMAD.WIDE R2, R5, 0x4, R2 ;  /* 0x0000000405027825 */ /* 0x000fca00078e0202 */
[----:B0-----:R-:W-:Y:S01]  /*0600*/  STG.E.128 desc[UR6][R2.64], R8 ;  /* 0x0000000802007986 */ /* 0x001fe2000c101d06 */
[----:B------:R-:W-:Y:S05]  /*0610*/  EXIT ;  /* 0x000000000000794d */ /* 0x000fea0003800000 */
.L_x_0:
[----:B------:R-:W-:-:S00]  /*0620*/  BRA `(.L_x_0) ;  /* 0xfffffffc00fc7947 */ /* 0x000fc0000383ffff */
[----:B------:R-:W-:-:S00]  /*0630*/  NOP ;  /* 0x0000000000007918 */ /* 0x000fc00000000000 */
        /* <DEDUP_REMOVED lines=12> */
.L_x_1:


//--------------------- .nv.shared.triton_poi_fused_4 --------------------------
	.section	.nv.shared.triton_poi_fused_4,"aw",@nobits
	.sectionflags	@""
	.align	16
	.zero		1024


//--------------------- .nv.constant0.triton_poi_fused_4 --------------------------
	.section	.nv.constant0.triton_poi_fused_4,"a",@progbits
	.sectionflags	@""
	.align	4
.nv.constant0.triton_poi_fused_4:
	.zero		552
